//
// Generated by NVIDIA NVVM Compiler
//
// Compiler Build ID: CL-36424714
// Cuda compilation tools, release 13.0, V13.0.88
// Based on NVVM 20.0.0
//

.version 9.0
.target sm_100
.address_size 64

	// .globl	_Z42histo_private_coarsened_interleaved_kernelPcjPj
// _ZZ42histo_private_coarsened_interleaved_kernelPcjPjE7histo_s has been demoted

.visible .entry _Z42histo_private_coarsened_interleaved_kernelPcjPj(
	.param .u64 .ptr .align 1 _Z42histo_private_coarsened_interleaved_kernelPcjPj_param_0,
	.param .u32 _Z42histo_private_coarsened_interleaved_kernelPcjPj_param_1,
	.param .u64 .ptr .align 1 _Z42histo_private_coarsened_interleaved_kernelPcjPj_param_2
)
{
	.reg .pred 	%p<9>;
	.reg .b16 	%rs<4>;
	.reg .b32 	%r<40>;
	.reg .b64 	%rd<13>;
	// demoted variable
	.shared .align 4 .b8 _ZZ42histo_private_coarsened_interleaved_kernelPcjPjE7histo_s[28];
	ld.param.u64 	%rd6, [_Z42histo_private_coarsened_interleaved_kernelPcjPj_param_0];
	ld.param.u32 	%r21, [_Z42histo_private_coarsened_interleaved_kernelPcjPj_param_1];
	ld.param.u64 	%rd7, [_Z42histo_private_coarsened_interleaved_kernelPcjPj_param_2];
	mov.u32 	%r39, %tid.x;
	setp.gt.u32 	%p1, %r39, 6;
	@%p1 bra 	$L__BB0_3;
	mov.u32 	%r2, %ntid.x;
	shl.b32 	%r22, %r39, 2;
	mov.u32 	%r23, _ZZ42histo_private_coarsened_interleaved_kernelPcjPjE7histo_s;
	add.s32 	%r35, %r23, %r22;
	shl.b32 	%r4, %r2, 2;
	mov.u32 	%r36, %r39;
$L__BB0_2:
	mov.b32 	%r24, 0;
	st.shared.u32 	[%r35], %r24;
	add.s32 	%r36, %r36, %r2;
	add.s32 	%r35, %r35, %r4;
	setp.lt.u32 	%p2, %r36, 7;
	@%p2 bra 	$L__BB0_2;
$L__BB0_3:
	bar.sync 	0;
	mov.u32 	%r25, %ctaid.x;
	mov.u32 	%r9, %ntid.x;
	mad.lo.s32 	%r37, %r25, %r9, %r39;
	setp.ge.u32 	%p3, %r37, %r21;
	@%p3 bra 	$L__BB0_8;
	mov.u32 	%r26, %nctaid.x;
	mul.lo.s32 	%r11, %r9, %r26;
	cvta.to.global.u64 	%rd1, %rd6;
$L__BB0_5:
	cvt.u64.u32 	%rd8, %r37;
	add.s64 	%rd9, %rd1, %rd8;
	ld.global.u8 	%rs2, [%rd9];
	add.s16 	%rs1, %rs2, -97;
	and.b16  	%rs3, %rs1, 255;
	setp.gt.u16 	%p4, %rs3, 25;
	@%p4 bra 	$L__BB0_7;
	cvt.u32.u16 	%r27, %rs1;
	and.b32  	%r28, %r27, 252;
	mov.u32 	%r29, _ZZ42histo_private_coarsened_interleaved_kernelPcjPjE7histo_s;
	add.s32 	%r30, %r29, %r28;
	atom.shared.add.u32 	%r31, [%r30], 1;
$L__BB0_7:
	add.s32 	%r37, %r37, %r11;
	setp.lt.u32 	%p5, %r37, %r21;
	@%p5 bra 	$L__BB0_5;
$L__BB0_8:
	setp.gt.u32 	%p6, %r39, 6;
	bar.sync 	0;
	@%p6 bra 	$L__BB0_13;
	mul.wide.u32 	%rd10, %r39, 4;
	cvta.to.global.u64 	%rd11, %rd7;
	add.s64 	%rd12, %rd11, %rd10;
	mul.wide.u32 	%rd3, %r9, 4;
	shl.b32 	%r32, %r39, 2;
	mov.u32 	%r33, _ZZ42histo_private_coarsened_interleaved_kernelPcjPjE7histo_s;
	add.s32 	%r38, %r33, %r32;
	shl.b32 	%r15, %r9, 2;
$L__BB0_10:
	ld.shared.u32 	%r18, [%r38];
	setp.eq.s32 	%p7, %r18, 0;
	@%p7 bra 	$L__BB0_12;
	atom.global.add.u32 	%r34, [%rd12], %r18;
$L__BB0_12:
	add.s32 	%r39, %r39, %r9;
	add.s64 	%rd12, %rd12, %rd3;
	add.s32 	%r38, %r38, %r15;
	setp.lt.u32 	%p8, %r39, 7;
	@%p8 bra 	$L__BB0_10;
$L__BB0_13:
	ret;

}


// ===== COMPILED SASS (sm_100) =====

	.target	sm_100

	.elftype	@"ET_EXEC"


//--------------------- .note.nv.tkinfo           --------------------------
	.section	.note.nv.tkinfo,"",@"SHT_NOTE"
	.sectionflags	@"SHF_NOTE_NV_TKINFO"
	.tkinfo
        /*0018*/ 	.word	0x00000002
        /*0030*/ 	.string	""
        /*0030*/ 	.string	"ptxas"
        /*0030*/ 	.string	"Cuda compilation tools, release 13.0, V13.0.88"
        /*0030*/ 	.string	"Build cuda_13.0.r13.0/compiler.36424714_0"
        /*0030*/ 	.string	"-arch sm_100 -m 64 "



//--------------------- .note.nv.cuinfo           --------------------------
	.section	.note.nv.cuinfo,"",@"SHT_NOTE"
	.sectionflags	@"SHF_NOTE_NV_CUINFO"
        /*0018*/ 	.short	0x0002
        /*001a*/ 	.short	0x0064
        /*001c*/ 	.short	0x0082
	.zero		2


//--------------------- .nv.info                  --------------------------
	.section	.nv.info,"",@"SHT_CUDA_INFO"
	.align	4


	//----- nvinfo : EIATTR_REGCOUNT
	.align		4
        /*0000*/ 	.byte	0x04, 0x2f
        /*0002*/ 	.short	(.L_1 - .L_0)
	.align		4
.L_0:
        /*0004*/ 	.word	index@(_Z42histo_private_coarsened_interleaved_kernelPcjPj)
        /*0008*/ 	.word	0x0000000b


	//----- nvinfo : EIATTR_FRAME_SIZE
	.align		4
.L_1:
        /*000c*/ 	.byte	0x04, 0x11
        /*000e*/ 	.short	(.L_3 - .L_2)
	.align		4
.L_2:
        /*0010*/ 	.word	index@(_Z42histo_private_coarsened_interleaved_kernelPcjPj)
        /*0014*/ 	.word	0x00000000


	//----- nvinfo : EIATTR_MIN_STACK_SIZE
	.align		4
.L_3:
        /*0018*/ 	.byte	0x04, 0x12
        /*001a*/ 	.short	(.L_5 - .L_4)
	.align		4
.L_4:
        /*001c*/ 	.word	index@(_Z42histo_private_coarsened_interleaved_kernelPcjPj)
        /*0020*/ 	.word	0x00000000
.L_5:


//--------------------- .nv.compat                --------------------------
	.section	.nv.compat,"",@"SHT_CUDA_COMPAT_INFO"
	.align	4
        /*0000*/ 	.byte	0x02, 0x09, 0x00, 0x00, 0x02, 0x02, 0x01, 0x00, 0x02, 0x05, 0x05, 0x00, 0x03, 0x07, 0x01, 0x01
        /*0010*/ 	.byte	0x02, 0x03, 0x00, 0x00, 0x02, 0x06, 0x01, 0x00, 0x04, 0x0b, 0x08, 0x00, 0x09, 0x00, 0x00, 0x00
        /*0020*/ 	.byte	0x00, 0x00, 0x00, 0x00


//--------------------- .nv.info._Z42histo_private_coarsened_interleaved_kernelPcjPj --------------------------
	.section	.nv.info._Z42histo_private_coarsened_interleaved_kernelPcjPj,"",@"SHT_CUDA_INFO"
	.sectionflags	@""
	.align	4


	//----- nvinfo : EIATTR_CUDA_API_VERSION
	.align		4
        /*0000*/ 	.byte	0x04, 0x37
        /*0002*/ 	.short	(.L_7 - .L_6)
.L_6:
        /*0004*/ 	.word	0x00000082


	//----- nvinfo : EIATTR_KPARAM_INFO
	.align		4
.L_7:
        /*0008*/ 	.byte	0x04, 0x17
        /*000a*/ 	.short	(.L_9 - .L_8)
.L_8:
        /*000c*/ 	.word	0x00000000
        /*0010*/ 	.short	0x0002
        /*0012*/ 	.short	0x0010
        /*0014*/ 	.byte	0x00, 0xf5, 0x21, 0x00


	//----- nvinfo : EIATTR_KPARAM_INFO
	.align		4
.L_9:
        /*0018*/ 	.byte	0x04, 0x17
        /*001a*/ 	.short	(.L_11 - .L_10)
.L_10:
        /*001c*/ 	.word	0x00000000
        /*0020*/ 	.short	0x0001
        /*0022*/ 	.short	0x0008
        /*0024*/ 	.byte	0x00, 0xf0, 0x11, 0x00


	//----- nvinfo : EIATTR_KPARAM_INFO
	.align		4
.L_11:
        /*0028*/ 	.byte	0x04, 0x17
        /*002a*/ 	.short	(.L_13 - .L_12)
.L_12:
        /*002c*/ 	.word	0x00000000
        /*0030*/ 	.short	0x0000
        /*0032*/ 	.short	0x0000
        /*0034*/ 	.byte	0x00, 0xf5, 0x21, 0x00


	//----- nvinfo : EIATTR_SPARSE_MMA_MASK
	.align		4
.L_13:
        /*0038*/ 	.byte	0x03, 0x50
        /*003a*/ 	.short	0x0000


	//----- nvinfo : EIATTR_MAXREG_COUNT
	.align		4
        /*003c*/ 	.byte	0x03, 0x1b
        /*003e*/ 	.short	0x00ff


	//----- nvinfo : EIATTR_NUM_BARRIERS
	.align		4
        /*0040*/ 	.byte	0x02, 0x4c
        /*0042*/ 	.byte	0x01
	.zero		1


	//----- nvinfo : EIATTR_MERCURY_ISA_VERSION
	.align		4
        /*0044*/ 	.byte	0x03, 0x5f
        /*0046*/ 	.short	0x0101


	//----- nvinfo : EIATTR_VRC_CTA_INIT_COUNT
	.align		4
        /*0048*/ 	.byte	0x02, 0x4a
	.zero		1
	.zero		1


	//----- nvinfo : EIATTR_EXIT_INSTR_OFFSETS
	.align		4
        /*004c*/ 	.byte	0x04, 0x1c
        /*004e*/ 	.short	(.L_15 - .L_14)


	//   ....[0]....
.L_14:
        /*0050*/ 	.word	0x00000320


	//   ....[1]....
        /*0054*/ 	.word	0x00000440


	//----- nvinfo : EIATTR_CRS_STACK_SIZE
	.align		4
.L_15:
        /*0058*/ 	.byte	0x04, 0x1e
        /*005a*/ 	.short	(.L_17 - .L_16)
.L_16:
        /*005c*/ 	.word	0x00000000


	//----- nvinfo : EIATTR_CBANK_PARAM_SIZE
	.align		4
.L_17:
        /*0060*/ 	.byte	0x03, 0x19
        /*0062*/ 	.short	0x0018


	//----- nvinfo : EIATTR_PARAM_CBANK
	.align		4
        /*0064*/ 	.byte	0x04, 0x0a
        /*0066*/ 	.short	(.L_19 - .L_18)
	.align		4
.L_18:
        /*0068*/ 	.word	index@(.nv.constant0._Z42histo_private_coarsened_interleaved_kernelPcjPj)
        /*006c*/ 	.short	0x0380
        /*006e*/ 	.short	0x0018


	//----- nvinfo : EIATTR_SW_WAR
	.align		4
.L_19:
        /*0070*/ 	.byte	0x04, 0x36
        /*0072*/ 	.short	(.L_21 - .L_20)
.L_20:
        /*0074*/ 	.word	0x00000008
.L_21:


//--------------------- .nv.callgraph             --------------------------
	.section	.nv.callgraph,"",@"SHT_CUDA_CALLGRAPH"
	.align	4
	.sectionentsize	8
	.align		4
        /*0000*/ 	.word	0x00000000
	.align		4
        /*0004*/ 	.word	0xffffffff
	.align		4
        /*0008*/ 	.word	0x00000000
	.align		4
        /*000c*/ 	.word	0xfffffffe
	.align		4
        /*0010*/ 	.word	0x00000000
	.align		4
        /*0014*/ 	.word	0xfffffffd
	.align		4
        /*0018*/ 	.word	0x00000000
	.align		4
        /*001c*/ 	.word	0xfffffffc


//--------------------- .text._Z42histo_private_coarsened_interleaved_kernelPcjPj --------------------------
	.section	.text._Z42histo_private_coarsened_interleaved_kernelPcjPj,"ax",@progbits
	.align	128
        .global         _Z42histo_private_coarsened_interleaved_kernelPcjPj
        .type           _Z42histo_private_coarsened_interleaved_kernelPcjPj,@function
        .size           _Z42histo_private_coarsened_interleaved_kernelPcjPj,(.L_x_12 - _Z42histo_private_coarsened_interleaved_kernelPcjPj)
        .other          _Z42histo_private_coarsened_interleaved_kernelPcjPj,@"STO_CUDA_ENTRY STV_DEFAULT"
_Z42histo_private_coarsened_interleaved_kernelPcjPj:
.text._Z42histo_private_coarsened_interleaved_kernelPcjPj:
[----:B------:R-:W-:Y:S01]  /*0000*/  LDC R1, c[0x0][0x37c] ;  /* 0x0000df00ff017b82 */ /* 0x000fe20000000800 */
[----:B------:R-:W0:Y:S01]  /*0010*/  S2R R5, SR_TID.X ;  /* 0x0000000000057919 */ /* 0x000e220000002100 */
[----:B------:R-:W-:Y:S01]  /*0020*/  BSSY.RECONVERGENT B0, `(.L_x_0) ;  /* 0x000000e000007945 */ /* 0x000fe20003800200 */
[----:B0-----:R-:W-:-:S13]  /*0030*/  ISETP.GT.U32.AND P0, PT, R5, 0x6, PT ;  /* 0x000000060500780c */ /* 0x001fda0003f04070 */
[----:B------:R-:W-:Y:S05]  /*0040*/  @P0 BRA `(.L_x_1) ;  /* 0x00000000002c0947 */ /* 0x000fea0003800000 */
[----:B------:R-:W0:Y:S01]  /*0050*/  S2UR UR5, SR_CgaCtaId ;  /* 0x00000000000579c3 */ /* 0x000e220000008800 */
[----:B------:R-:W-:Y:S01]  /*0060*/  UMOV UR4, 0x400 ;  /* 0x0000040000047882 */ /* 0x000fe20000000000 */
[----:B------:R-:W-:-:S06]  /*0070*/  IMAD.MOV.U32 R2, RZ, RZ, R5 ;  /* 0x000000ffff027224 */ /* 0x000fcc00078e0005 */
[----:B------:R-:W1:Y:S01]  /*0080*/  LDC R3, c[0x0][0x360] ;  /* 0x0000d800ff037b82 */ /* 0x000e620000000800 */
[----:B0-----:R-:W-:-:S06]  /*0090*/  ULEA UR4, UR5, UR4, 0x18 ;  /* 0x0000000405047291 */ /* 0x001fcc000f8ec0ff */
[----:B------:R-:W-:-:S07]  /*00a0*/  LEA R0, R5, UR4, 0x2 ;  /* 0x0000000405007c11 */ /* 0x000fce000f8e10ff */
.L_x_2:
[C---:B-1----:R-:W-:Y:S01]  /*00b0*/  IMAD.IADD R2, R3.reuse, 0x1, R2 ;  /* 0x0000000103027824 */ /* 0x042fe200078e0202 */
[----:B------:R0:W-:Y:S04]  /*00c0*/  STS [R0], RZ ;  /* 0x000000ff00007388 */ /* 0x0001e80000000800 */
[----:B------:R-:W-:Y:S01]  /*00d0*/  ISETP.GE.U32.AND P0, PT, R2, 0x7, PT ;  /* 0x000000070200780c */ /* 0x000fe20003f06070 */
[----:B0-----:R-:W-:-:S12]  /*00e0*/  IMAD R0, R3, 0x4, R0 ;  /* 0x0000000403007824 */ /* 0x001fd800078e0200 */
[----:B------:R-:W-:Y:S05]  /*00f0*/  @!P0 BRA `(.L_x_2) ;  /* 0xfffffffc00ec8947 */ /* 0x000fea000383ffff */
.L_x_1:
[----:B------:R-:W-:Y:S05]  /*0100*/  BSYNC.RECONVERGENT B0 ;  /* 0x0000000000007941 */ /* 0x000fea0003800200 */
.L_x_0:
[----:B------:R-:W0:Y:S01]  /*0110*/  S2UR UR4, SR_CTAID.X ;  /* 0x00000000000479c3 */ /* 0x000e220000002500 */
[----:B------:R-:W1:Y:S01]  /*0120*/  LDCU UR5, c[0x0][0x388] ;  /* 0x00007100ff0577ac */ /* 0x000e620008000800 */
[----:B------:R-:W-:Y:S01]  /*0130*/  BSSY.RECONVERGENT B0, `(.L_x_3) ;  /* 0x000001c000007945 */ /* 0x000fe20003800200 */
[----:B------:R-:W2:Y:S05]  /*0140*/  LDCU.64 UR6, c[0x0][0x358] ;  /* 0x00006b00ff0677ac */ /* 0x000eaa0008000a00 */
[----:B------:R-:W0:Y:S01]  /*0150*/  LDC R6, c[0x0][0x360] ;  /* 0x0000d800ff067b82 */ /* 0x000e220000000800 */
[----:B------:R-:W3:Y:S01]  /*0160*/  LDCU UR10, c[0x0][0x388] ;  /* 0x00007100ff0a77ac */ /* 0x000ee20008000800 */
[----:B------:R-:W4:Y:S01]  /*0170*/  LDCU.64 UR8, c[0x0][0x380] ;  /* 0x00007000ff0877ac */ /* 0x000f220008000a00 */
[----:B0-----:R-:W-:-:S05]  /*0180*/  IMAD R0, R6, UR4, R5 ;  /* 0x0000000406007c24 */ /* 0x001fca000f8e0205 */
[----:B------:R-:W-:Y:S01]  /*0190*/  BAR.SYNC.DEFER_BLOCKING 0x0 ;  /* 0x0000000000007b1d */ /* 0x000fe20000010000 */
[----:B-1----:R-:W-:-:S13]  /*01a0*/  ISETP.GE.U32.AND P0, PT, R0, UR5, PT ;  /* 0x0000000500007c0c */ /* 0x002fda000bf06070 */
[----:B--234-:R-:W-:Y:S05]  /*01b0*/  @P0 BRA `(.L_x_4) ;  /* 0x00000000004c0947 */ /* 0x01cfea0003800000 */
[----:B------:R-:W0:Y:S02]  /*01c0*/  LDCU UR4, c[0x0][0x370] ;  /* 0x00006e00ff0477ac */ /* 0x000e240008000800 */
[----:B0-----:R-:W-:-:S07]  /*01d0*/  IMAD R7, R6, UR4, RZ ;  /* 0x0000000406077c24 */ /* 0x001fce000f8e02ff */
.L_x_7:
[----:B0-----:R-:W-:-:S05]  /*01e0*/  IADD3 R2, P0, PT, R0, UR8, RZ ;  /* 0x0000000800027c10 */ /* 0x001fca000ff1e0ff */
[----:B------:R-:W-:-:S05]  /*01f0*/  IMAD.X R3, RZ, RZ, UR9, P0 ;  /* 0x00000009ff037e24 */ /* 0x000fca00080e06ff */
[----:B------:R-:W2:Y:S01]  /*0200*/  LDG.E.U8 R2, desc[UR6][R2.64] ;  /* 0x0000000602027981 */ /* 0x000ea2000c1e1100 */
[----:B------:R-:W-:Y:S01]  /*0210*/  IMAD.IADD R0, R7, 0x1, R0 ;  /* 0x0000000107007824 */ /* 0x000fe200078e0200 */
[----:B------:R-:W-:Y:S04]  /*0220*/  BSSY.RECONVERGENT B1, `(.L_x_5) ;  /* 0x000000b000017945 */ /* 0x000fe80003800200 */
[----:B------:R-:W-:Y:S01]  /*0230*/  ISETP.GE.U32.AND P1, PT, R0, UR10, PT ;  /* 0x0000000a00007c0c */ /* 0x000fe2000bf26070 */
[----:B--2---:R-:W-:-:S05]  /*0240*/  VIADD R8, R2, 0xffffff9f ;  /* 0xffffff9f02087836 */ /* 0x004fca0000000000 */
[----:B------:R-:W-:-:S04]  /*0250*/  LOP3.LUT R4, R8, 0xff, RZ, 0xc0, !PT ;  /* 0x000000ff08047812 */ /* 0x000fc800078ec0ff */
[----:B------:R-:W-:-:S13]  /*0260*/  ISETP.GT.U32.AND P0, PT, R4, 0x19, PT ;  /* 0x000000190400780c */ /* 0x000fda0003f04070 */
[----:B------:R-:W-:Y:S05]  /*0270*/  @P0 BRA `(.L_x_6) ;  /* 0x0000000000140947 */ /* 0x000fea0003800000 */
[----:B------:R-:W0:Y:S01]  /*0280*/  S2UR UR5, SR_CgaCtaId ;  /* 0x00000000000579c3 */ /* 0x000e220000008800 */
[----:B------:R-:W-:Y:S01]  /*0290*/  UMOV UR4, 0x400 ;  /* 0x0000040000047882 */ /* 0x000fe20000000000 */
[----:B------:R-:W-:Y:S01]  /*02a0*/  LOP3.LUT R2, R8, 0xfc, RZ, 0xc0, !PT ;  /* 0x000000fc08027812 */ /* 0x000fe200078ec0ff */
[----:B0-----:R-:W-:-:S09]  /*02b0*/  ULEA UR4, UR5, UR4, 0x18 ;  /* 0x0000000405047291 */ /* 0x001fd2000f8ec0ff */
[----:B------:R0:W-:Y:S03]  /*02c0*/  ATOMS.POPC.INC.32 RZ, [R2+UR4] ;  /* 0x0000000002ff7f8c */ /* 0x0001e6000d800004 */
.L_x_6:
[----:B------:R-:W-:Y:S05]  /*02d0*/  BSYNC.RECONVERGENT B1 ;  /* 0x0000000000017941 */ /* 0x000fea0003800200 */
.L_x_5:
[----:B------:R-:W-:Y:S05]  /*02e0*/  @!P1 BRA `(.L_x_7) ;  /* 0xfffffffc00bc9947 */ /* 0x000fea000383ffff */
.L_x_4:
[----:B------:R-:W-:Y:S05]  /*02f0*/  BSYNC.RECONVERGENT B0 ;  /* 0x0000000000007941 */ /* 0x000fea0003800200 */
.L_x_3:
[----:B------:R-:W-:Y:S01]  /*0300*/  BAR.SYNC.DEFER_BLOCKING 0x0 ;  /* 0x0000000000007b1d */ /* 0x000fe20000010000 */
[----:B------:R-:W-:-:S13]  /*0310*/  ISETP.GT.U32.AND P0, PT, R5, 0x6, PT ;  /* 0x000000060500780c */ /* 0x000fda0003f04070 */
[----:B------:R-:W-:Y:S05]  /*0320*/  @P0 EXIT ;  /* 0x000000000000094d */ /* 0x000fea0003800000 */
[----:B------:R-:W1:Y:S01]  /*0330*/  S2UR UR5, SR_CgaCtaId ;  /* 0x00000000000579c3 */ /* 0x000e620000008800 */
[----:B------:R-:W-:-:S07]  /*0340*/  UMOV UR4, 0x400 ;  /* 0x0000040000047882 */ /* 0x000fce0000000000 */
[----:B0-----:R-:W0:Y:S01]  /*0350*/  LDC.64 R2, c[0x0][0x390] ;  /* 0x0000e400ff027b82 */ /* 0x001e220000000a00 */
[----:B-1----:R-:W-:-:S06]  /*0360*/  ULEA UR4, UR5, UR4, 0x18 ;  /* 0x0000000405047291 */ /* 0x002fcc000f8ec0ff */
[C---:B------:R-:W-:Y:S01]  /*0370*/  LEA R0, R5.reuse, UR4, 0x2 ;  /* 0x0000000405007c11 */ /* 0x040fe2000f8e10ff */
[----:B0-----:R-:W-:-:S07]  /*0380*/  IMAD.WIDE.U32 R2, R5, 0x4, R2 ;  /* 0x0000000405027825 */ /* 0x001fce00078e0002 */
.L_x_10:
[----:B------:R-:W0:Y:S01]  /*0390*/  LDS R7, [R0] ;  /* 0x0000000000077984 */ /* 0x000e220000000800 */
[----:B------:R-:W-:Y:S01]  /*03a0*/  IMAD.IADD R5, R6, 0x1, R5 ;  /* 0x0000000106057824 */ /* 0x000fe200078e0205 */
[----:B------:R-:W-:Y:S04]  /*03b0*/  BSSY.RECONVERGENT B0, `(.L_x_8) ;  /* 0x0000005000007945 */ /* 0x000fe80003800200 */
[----:B------:R-:W-:Y:S02]  /*03c0*/  ISETP.GE.U32.AND P1, PT, R5, 0x7, PT ;  /* 0x000000070500780c */ /* 0x000fe40003f26070 */
[----:B0-----:R-:W-:-:S13]  /*03d0*/  ISETP.NE.AND P0, PT, R7, RZ, PT ;  /* 0x000000ff0700720c */ /* 0x001fda0003f05270 */
[----:B------:R-:W-:Y:S05]  /*03e0*/  @!P0 BRA `(.L_x_9) ;  /* 0x0000000000048947 */ /* 0x000fea0003800000 */
[----:B------:R0:W-:Y:S02]  /*03f0*/  REDG.E.ADD.STRONG.GPU desc[UR6][R2.64], R7 ;  /* 0x000000070200798e */ /* 0x0001e4000c12e106 */
.L_x_9:
[----:B------:R-:W-:Y:S05]  /*0400*/  BSYNC.RECONVERGENT B0 ;  /* 0x0000000000007941 */ /* 0x000fea0003800200 */
.L_x_8:
[C---:B------:R-:W-:Y:S02]  /*0410*/  IMAD R0, R6.reuse, 0x4, R0 ;  /* 0x0000000406007824 */ /* 0x040fe400078e0200 */
[----:B0-----:R-:W-:Y:S01]  /*0420*/  IMAD.WIDE.U32 R2, R6, 0x4, R2 ;  /* 0x0000000406027825 */ /* 0x001fe200078e0002 */
[----:B------:R-:W-:Y:S06]  /*0430*/  @!P1 BRA `(.L_x_10) ;  /* 0xfffffffc00d49947 */ /* 0x000fec000383ffff */
[----:B------:R-:W-:Y:S05]  /*0440*/  EXIT ;  /* 0x000000000000794d */ /* 0x000fea0003800000 */
.L_x_11:
[----:B------:R-:W-:-:S00]  /*0450*/  BRA `(.L_x_11) ;  /* 0xfffffffc00fc7947 */ /* 0x000fc0000383ffff */
[----:B------:R-:W-:-:S00]  /*0460*/  NOP ;  /* 0x0000000000007918 */ /* 0x000fc00000000000 */
        /* <DEDUP_REMOVED lines=9> */
.L_x_12:


//--------------------- .nv.shared._Z42histo_private_coarsened_interleaved_kernelPcjPj --------------------------
	.section	.nv.shared._Z42histo_private_coarsened_interleaved_kernelPcjPj,"aw",@nobits
	.sectionflags	@""
	.align	4
.nv.shared._Z42histo_private_coarsened_interleaved_kernelPcjPj:
	.zero		1052


//--------------------- .nv.shared.reserved.0     --------------------------
	.section	.nv.shared.reserved.0,"aw",@nobits
	.weak		__nv_reservedSMEM_offset_0_alias
	.size		__nv_reservedSMEM_offset_0_alias, 0, 64
	.other		__nv_reservedSMEM_offset_0_alias,@"STO_CUDA_RESERVED_SHARED STV_DEFAULT"
__nv_reservedSMEM_offset_0_alias:
	.zero		0
	.zero		64


//--------------------- .nv.constant0._Z42histo_private_coarsened_interleaved_kernelPcjPj --------------------------
	.section	.nv.constant0._Z42histo_private_coarsened_interleaved_kernelPcjPj,"a",@progbits
	.sectionflags	@""
	.align	4
.nv.constant0._Z42histo_private_coarsened_interleaved_kernelPcjPj:
	.zero		920


//--------------------- SYMBOLS --------------------------

	.type		.nv.reservedSmem.offset0,@object
	.size		.nv.reservedSmem.offset0,0x4
	.type		.nv.reservedSmem.cap,@object
	.size		.nv.reservedSmem.cap,0x4
